//
// Generated by NVIDIA NVVM Compiler
//
// Compiler Build ID: CL-36424714
// Cuda compilation tools, release 13.0, V13.0.88
// Based on NVVM 20.0.0
//

.version 9.0
.target sm_100
.address_size 64

	// .globl	_Z9matrixMulPA1024_iS0_S0_
// _ZZ9matrixMulPA1024_iS0_S0_E2sA has been demoted
// _ZZ9matrixMulPA1024_iS0_S0_E2sB has been demoted

.visible .entry _Z9matrixMulPA1024_iS0_S0_(
	.param .u64 .ptr .align 1 _Z9matrixMulPA1024_iS0_S0__param_0,
	.param .u64 .ptr .align 1 _Z9matrixMulPA1024_iS0_S0__param_1,
	.param .u64 .ptr .align 1 _Z9matrixMulPA1024_iS0_S0__param_2
)
{
	.reg .pred 	%p<2>;
	.reg .b32 	%r<127>;
	.reg .b64 	%rd<27>;
	// demoted variable
	.shared .align 4 .b8 _ZZ9matrixMulPA1024_iS0_S0_E2sA[256];
	// demoted variable
	.shared .align 4 .b8 _ZZ9matrixMulPA1024_iS0_S0_E2sB[256];
	ld.param.u64 	%rd8, [_Z9matrixMulPA1024_iS0_S0__param_0];
	ld.param.u64 	%rd9, [_Z9matrixMulPA1024_iS0_S0__param_1];
	ld.param.u64 	%rd7, [_Z9matrixMulPA1024_iS0_S0__param_2];
	cvta.to.global.u64 	%rd10, %rd9;
	cvta.to.global.u64 	%rd11, %rd8;
	mov.u32 	%r12, %ctaid.x;
	shl.b32 	%r13, %r12, 3;
	mov.u32 	%r14, %tid.x;
	add.s32 	%r1, %r13, %r14;
	mov.u32 	%r15, %ctaid.y;
	shl.b32 	%r16, %r15, 3;
	mov.u32 	%r17, %tid.y;
	add.s32 	%r2, %r16, %r17;
	shl.b32 	%r18, %r14, 5;
	mov.u32 	%r19, _ZZ9matrixMulPA1024_iS0_S0_E2sA;
	add.s32 	%r3, %r19, %r18;
	shl.b32 	%r20, %r17, 2;
	add.s32 	%r4, %r3, %r20;
	mov.u32 	%r21, _ZZ9matrixMulPA1024_iS0_S0_E2sB;
	add.s32 	%r6, %r21, %r20;
	add.s32 	%r5, %r6, %r18;
	mul.wide.s32 	%rd12, %r1, 4096;
	mul.wide.u32 	%rd13, %r17, 4;
	or.b64  	%rd14, %rd12, %rd13;
	add.s64 	%rd15, %rd14, %rd11;
	add.s64 	%rd26, %rd15, 64;
	mul.wide.u32 	%rd16, %r14, 4096;
	mul.wide.u32 	%rd17, %r2, 4;
	add.s64 	%rd18, %rd16, %rd17;
	add.s64 	%rd19, %rd18, %rd10;
	add.s64 	%rd25, %rd19, 65536;
	mov.b32 	%r125, 0;
	mov.u32 	%r126, %r125;
$L__BB0_1:
	ld.global.u32 	%r22, [%rd26+-64];
	st.shared.u32 	[%r4], %r22;
	ld.global.u32 	%r23, [%rd25+-65536];
	st.shared.u32 	[%r5], %r23;
	bar.sync 	0;
	ld.shared.u32 	%r24, [%r3];
	ld.shared.u32 	%r25, [%r6];
	mad.lo.s32 	%r26, %r25, %r24, %r126;
	ld.shared.u32 	%r27, [%r3+4];
	ld.shared.u32 	%r28, [%r6+32];
	mad.lo.s32 	%r29, %r28, %r27, %r26;
	ld.shared.u32 	%r30, [%r3+8];
	ld.shared.u32 	%r31, [%r6+64];
	mad.lo.s32 	%r32, %r31, %r30, %r29;
	ld.shared.u32 	%r33, [%r3+12];
	ld.shared.u32 	%r34, [%r6+96];
	mad.lo.s32 	%r35, %r34, %r33, %r32;
	ld.shared.u32 	%r36, [%r3+16];
	ld.shared.u32 	%r37, [%r6+128];
	mad.lo.s32 	%r38, %r37, %r36, %r35;
	ld.shared.u32 	%r39, [%r3+20];
	ld.shared.u32 	%r40, [%r6+160];
	mad.lo.s32 	%r41, %r40, %r39, %r38;
	ld.shared.u32 	%r42, [%r3+24];
	ld.shared.u32 	%r43, [%r6+192];
	mad.lo.s32 	%r44, %r43, %r42, %r41;
	ld.shared.u32 	%r45, [%r3+28];
	ld.shared.u32 	%r46, [%r6+224];
	mad.lo.s32 	%r47, %r46, %r45, %r44;
	bar.sync 	0;
	ld.global.u32 	%r48, [%rd26+-32];
	st.shared.u32 	[%r4], %r48;
	ld.global.u32 	%r49, [%rd25+-32768];
	st.shared.u32 	[%r5], %r49;
	bar.sync 	0;
	ld.shared.u32 	%r50, [%r3];
	ld.shared.u32 	%r51, [%r6];
	mad.lo.s32 	%r52, %r51, %r50, %r47;
	ld.shared.u32 	%r53, [%r3+4];
	ld.shared.u32 	%r54, [%r6+32];
	mad.lo.s32 	%r55, %r54, %r53, %r52;
	ld.shared.u32 	%r56, [%r3+8];
	ld.shared.u32 	%r57, [%r6+64];
	mad.lo.s32 	%r58, %r57, %r56, %r55;
	ld.shared.u32 	%r59, [%r3+12];
	ld.shared.u32 	%r60, [%r6+96];
	mad.lo.s32 	%r61, %r60, %r59, %r58;
	ld.shared.u32 	%r62, [%r3+16];
	ld.shared.u32 	%r63, [%r6+128];
	mad.lo.s32 	%r64, %r63, %r62, %r61;
	ld.shared.u32 	%r65, [%r3+20];
	ld.shared.u32 	%r66, [%r6+160];
	mad.lo.s32 	%r67, %r66, %r65, %r64;
	ld.shared.u32 	%r68, [%r3+24];
	ld.shared.u32 	%r69, [%r6+192];
	mad.lo.s32 	%r70, %r69, %r68, %r67;
	ld.shared.u32 	%r71, [%r3+28];
	ld.shared.u32 	%r72, [%r6+224];
	mad.lo.s32 	%r73, %r72, %r71, %r70;
	bar.sync 	0;
	ld.global.u32 	%r74, [%rd26];
	st.shared.u32 	[%r4], %r74;
	ld.global.u32 	%r75, [%rd25];
	st.shared.u32 	[%r5], %r75;
	bar.sync 	0;
	ld.shared.u32 	%r76, [%r3];
	ld.shared.u32 	%r77, [%r6];
	mad.lo.s32 	%r78, %r77, %r76, %r73;
	ld.shared.u32 	%r79, [%r3+4];
	ld.shared.u32 	%r80, [%r6+32];
	mad.lo.s32 	%r81, %r80, %r79, %r78;
	ld.shared.u32 	%r82, [%r3+8];
	ld.shared.u32 	%r83, [%r6+64];
	mad.lo.s32 	%r84, %r83, %r82, %r81;
	ld.shared.u32 	%r85, [%r3+12];
	ld.shared.u32 	%r86, [%r6+96];
	mad.lo.s32 	%r87, %r86, %r85, %r84;
	ld.shared.u32 	%r88, [%r3+16];
	ld.shared.u32 	%r89, [%r6+128];
	mad.lo.s32 	%r90, %r89, %r88, %r87;
	ld.shared.u32 	%r91, [%r3+20];
	ld.shared.u32 	%r92, [%r6+160];
	mad.lo.s32 	%r93, %r92, %r91, %r90;
	ld.shared.u32 	%r94, [%r3+24];
	ld.shared.u32 	%r95, [%r6+192];
	mad.lo.s32 	%r96, %r95, %r94, %r93;
	ld.shared.u32 	%r97, [%r3+28];
	ld.shared.u32 	%r98, [%r6+224];
	mad.lo.s32 	%r99, %r98, %r97, %r96;
	bar.sync 	0;
	ld.global.u32 	%r100, [%rd26+32];
	st.shared.u32 	[%r4], %r100;
	ld.global.u32 	%r101, [%rd25+32768];
	st.shared.u32 	[%r5], %r101;
	bar.sync 	0;
	ld.shared.u32 	%r102, [%r3];
	ld.shared.u32 	%r103, [%r6];
	mad.lo.s32 	%r104, %r103, %r102, %r99;
	ld.shared.u32 	%r105, [%r3+4];
	ld.shared.u32 	%r106, [%r6+32];
	mad.lo.s32 	%r107, %r106, %r105, %r104;
	ld.shared.u32 	%r108, [%r3+8];
	ld.shared.u32 	%r109, [%r6+64];
	mad.lo.s32 	%r110, %r109, %r108, %r107;
	ld.shared.u32 	%r111, [%r3+12];
	ld.shared.u32 	%r112, [%r6+96];
	mad.lo.s32 	%r113, %r112, %r111, %r110;
	ld.shared.u32 	%r114, [%r3+16];
	ld.shared.u32 	%r115, [%r6+128];
	mad.lo.s32 	%r116, %r115, %r114, %r113;
	ld.shared.u32 	%r117, [%r3+20];
	ld.shared.u32 	%r118, [%r6+160];
	mad.lo.s32 	%r119, %r118, %r117, %r116;
	ld.shared.u32 	%r120, [%r3+24];
	ld.shared.u32 	%r121, [%r6+192];
	mad.lo.s32 	%r122, %r121, %r120, %r119;
	ld.shared.u32 	%r123, [%r3+28];
	ld.shared.u32 	%r124, [%r6+224];
	mad.lo.s32 	%r126, %r124, %r123, %r122;
	bar.sync 	0;
	add.s32 	%r125, %r125, 4;
	add.s64 	%rd26, %rd26, 128;
	add.s64 	%rd25, %rd25, 131072;
	setp.ne.s32 	%p1, %r125, 128;
	@%p1 bra 	$L__BB0_1;
	cvta.to.global.u64 	%rd20, %rd7;
	add.s64 	%rd22, %rd20, %rd12;
	add.s64 	%rd24, %rd22, %rd17;
	st.global.u32 	[%rd24], %r126;
	ret;

}


// ===== COMPILED SASS (sm_100) =====

	.target	sm_100

	.elftype	@"ET_EXEC"


//--------------------- .note.nv.tkinfo           --------------------------
	.section	.note.nv.tkinfo,"",@"SHT_NOTE"
	.sectionflags	@"SHF_NOTE_NV_TKINFO"
	.tkinfo
        /*0018*/ 	.word	0x00000002
        /*0030*/ 	.string	""
        /*0030*/ 	.string	"ptxas"
        /*0030*/ 	.string	"Cuda compilation tools, release 13.0, V13.0.88"
        /*0030*/ 	.string	"Build cuda_13.0.r13.0/compiler.36424714_0"
        /*0030*/ 	.string	"-arch sm_100 -m 64 "



//--------------------- .note.nv.cuinfo           --------------------------
	.section	.note.nv.cuinfo,"",@"SHT_NOTE"
	.sectionflags	@"SHF_NOTE_NV_CUINFO"
        /*0018*/ 	.short	0x0002
        /*001a*/ 	.short	0x0064
        /*001c*/ 	.short	0x0082
	.zero		2


//--------------------- .nv.info                  --------------------------
	.section	.nv.info,"",@"SHT_CUDA_INFO"
	.align	4


	//----- nvinfo : EIATTR_REGCOUNT
	.align		4
        /*0000*/ 	.byte	0x04, 0x2f
        /*0002*/ 	.short	(.L_1 - .L_0)
	.align		4
.L_0:
        /*0004*/ 	.word	index@(_Z9matrixMulPA1024_iS0_S0_)
        /*0008*/ 	.word	0x0000001f


	//----- nvinfo : EIATTR_FRAME_SIZE
	.align		4
.L_1:
        /*000c*/ 	.byte	0x04, 0x11
        /*000e*/ 	.short	(.L_3 - .L_2)
	.align		4
.L_2:
        /*0010*/ 	.word	index@(_Z9matrixMulPA1024_iS0_S0_)
        /*0014*/ 	.word	0x00000000


	//----- nvinfo : EIATTR_MIN_STACK_SIZE
	.align		4
.L_3:
        /*0018*/ 	.byte	0x04, 0x12
        /*001a*/ 	.short	(.L_5 - .L_4)
	.align		4
.L_4:
        /*001c*/ 	.word	index@(_Z9matrixMulPA1024_iS0_S0_)
        /*0020*/ 	.word	0x00000000
.L_5:


//--------------------- .nv.compat                --------------------------
	.section	.nv.compat,"",@"SHT_CUDA_COMPAT_INFO"
	.align	4
        /*0000*/ 	.byte	0x02, 0x09, 0x00, 0x00, 0x02, 0x02, 0x01, 0x00, 0x02, 0x05, 0x05, 0x00, 0x03, 0x07, 0x01, 0x01
        /*0010*/ 	.byte	0x02, 0x03, 0x00, 0x00, 0x02, 0x06, 0x01, 0x00, 0x04, 0x0b, 0x08, 0x00, 0x09, 0x00, 0x00, 0x00
        /*0020*/ 	.byte	0x00, 0x00, 0x00, 0x00


//--------------------- .nv.info._Z9matrixMulPA1024_iS0_S0_ --------------------------
	.section	.nv.info._Z9matrixMulPA1024_iS0_S0_,"",@"SHT_CUDA_INFO"
	.sectionflags	@""
	.align	4


	//----- nvinfo : EIATTR_CUDA_API_VERSION
	.align		4
        /*0000*/ 	.byte	0x04, 0x37
        /*0002*/ 	.short	(.L_7 - .L_6)
.L_6:
        /*0004*/ 	.word	0x00000082


	//----- nvinfo : EIATTR_KPARAM_INFO
	.align		4
.L_7:
        /*0008*/ 	.byte	0x04, 0x17
        /*000a*/ 	.short	(.L_9 - .L_8)
.L_8:
        /*000c*/ 	.word	0x00000000
        /*0010*/ 	.short	0x0002
        /*0012*/ 	.short	0x0010
        /*0014*/ 	.byte	0x00, 0xf5, 0x21, 0x00


	//----- nvinfo : EIATTR_KPARAM_INFO
	.align		4
.L_9:
        /*0018*/ 	.byte	0x04, 0x17
        /*001a*/ 	.short	(.L_11 - .L_10)
.L_10:
        /*001c*/ 	.word	0x00000000
        /*0020*/ 	.short	0x0001
        /*0022*/ 	.short	0x0008
        /*0024*/ 	.byte	0x00, 0xf5, 0x21, 0x00


	//----- nvinfo : EIATTR_KPARAM_INFO
	.align		4
.L_11:
        /*0028*/ 	.byte	0x04, 0x17
        /*002a*/ 	.short	(.L_13 - .L_12)
.L_12:
        /*002c*/ 	.word	0x00000000
        /*0030*/ 	.short	0x0000
        /*0032*/ 	.short	0x0000
        /*0034*/ 	.byte	0x00, 0xf5, 0x21, 0x00


	//----- nvinfo : EIATTR_SPARSE_MMA_MASK
	.align		4
.L_13:
        /*0038*/ 	.byte	0x03, 0x50
        /*003a*/ 	.short	0x0000


	//----- nvinfo : EIATTR_MAXREG_COUNT
	.align		4
        /*003c*/ 	.byte	0x03, 0x1b
        /*003e*/ 	.short	0x00ff


	//----- nvinfo : EIATTR_NUM_BARRIERS
	.align		4
        /*0040*/ 	.byte	0x02, 0x4c
        /*0042*/ 	.byte	0x01
	.zero		1


	//----- nvinfo : EIATTR_MERCURY_ISA_VERSION
	.align		4
        /*0044*/ 	.byte	0x03, 0x5f
        /*0046*/ 	.short	0x0101


	//----- nvinfo : EIATTR_VRC_CTA_INIT_COUNT
	.align		4
        /*0048*/ 	.byte	0x02, 0x4a
	.zero		1
	.zero		1


	//----- nvinfo : EIATTR_EXIT_INSTR_OFFSETS
	.align		4
        /*004c*/ 	.byte	0x04, 0x1c
        /*004e*/ 	.short	(.L_15 - .L_14)


	//   ....[0]....
.L_14:
        /*0050*/ 	.word	0x000008c0


	//----- nvinfo : EIATTR_CBANK_PARAM_SIZE
	.align		4
.L_15:
        /*0054*/ 	.byte	0x03, 0x19
        /*0056*/ 	.short	0x0018


	//----- nvinfo : EIATTR_PARAM_CBANK
	.align		4
        /*0058*/ 	.byte	0x04, 0x0a
        /*005a*/ 	.short	(.L_17 - .L_16)
	.align		4
.L_16:
        /*005c*/ 	.word	index@(.nv.constant0._Z9matrixMulPA1024_iS0_S0_)
        /*0060*/ 	.short	0x0380
        /*0062*/ 	.short	0x0018


	//----- nvinfo : EIATTR_SW_WAR
	.align		4
.L_17:
        /*0064*/ 	.byte	0x04, 0x36
        /*0066*/ 	.short	(.L_19 - .L_18)
.L_18:
        /*0068*/ 	.word	0x00000008
.L_19:


//--------------------- .nv.callgraph             --------------------------
	.section	.nv.callgraph,"",@"SHT_CUDA_CALLGRAPH"
	.align	4
	.sectionentsize	8
	.align		4
        /*0000*/ 	.word	0x00000000
	.align		4
        /*0004*/ 	.word	0xffffffff
	.align		4
        /*0008*/ 	.word	0x00000000
	.align		4
        /*000c*/ 	.word	0xfffffffe
	.align		4
        /*0010*/ 	.word	0x00000000
	.align		4
        /*0014*/ 	.word	0xfffffffd
	.align		4
        /*0018*/ 	.word	0x00000000
	.align		4
        /*001c*/ 	.word	0xfffffffc


//--------------------- .text._Z9matrixMulPA1024_iS0_S0_ --------------------------
	.section	.text._Z9matrixMulPA1024_iS0_S0_,"ax",@progbits
	.align	128
        .global         _Z9matrixMulPA1024_iS0_S0_
        .type           _Z9matrixMulPA1024_iS0_S0_,@function
        .size           _Z9matrixMulPA1024_iS0_S0_,(.L_x_2 - _Z9matrixMulPA1024_iS0_S0_)
        .other          _Z9matrixMulPA1024_iS0_S0_,@"STO_CUDA_ENTRY STV_DEFAULT"
_Z9matrixMulPA1024_iS0_S0_:
.text._Z9matrixMulPA1024_iS0_S0_:
[----:B------:R-:W-:Y:S01]  /*0000*/  LDC R1, c[0x0][0x37c] ;  /* 0x0000df00ff017b82 */ /* 0x000fe20000000800 */
[----:B------:R-:W0:Y:S07]  /*0010*/  S2R R9, SR_TID.Y ;  /* 0x0000000000097919 */ /* 0x000e2e0000002200 */
[----:B------:R-:W1:Y:S01]  /*0020*/  S2UR UR5, SR_CgaCtaId ;  /* 0x00000000000579c3 */ /* 0x000e620000008800 */
[----:B------:R-:W2:Y:S01]  /*0030*/  LDCU.128 UR12, c[0x0][0x380] ;  /* 0x00007000ff0c77ac */ /* 0x000ea20008000c00 */
[----:B------:R-:W-:Y:S01]  /*0040*/  HFMA2 R11, -RZ, RZ, 0, 0 ;  /* 0x00000000ff0b7431 */ /* 0x000fe200000001ff */
[----:B------:R-:W3:Y:S01]  /*0050*/  S2R R18, SR_CTAID.Y ;  /* 0x0000000000127919 */ /* 0x000ee20000002600 */
[----:B------:R-:W-:Y:S01]  /*0060*/  UMOV UR4, 0x400 ;  /* 0x0000040000047882 */ /* 0x000fe20000000000 */
[----:B------:R-:W4:Y:S01]  /*0070*/  LDCU.64 UR8, c[0x0][0x358] ;  /* 0x00006b00ff0877ac */ /* 0x000f220008000a00 */
[----:B------:R-:W5:Y:S01]  /*0080*/  S2R R20, SR_CTAID.X ;  /* 0x0000000000147919 */ /* 0x000f620000002500 */
[----:B------:R-:W5:Y:S01]  /*0090*/  S2R R7, SR_TID.X ;  /* 0x0000000000077919 */ /* 0x000f620000002100 */
[----:B-1----:R-:W-:-:S02]  /*00a0*/  ULEA UR6, UR5, UR4, 0x18 ;  /* 0x0000000405067291 */ /* 0x002fc4000f8ec0ff */
[----:B------:R-:W-:-:S04]  /*00b0*/  UIADD3 UR4, UPT, UPT, UR4, 0x100, URZ ;  /* 0x0000010004047890 */ /* 0x000fc8000fffe0ff */
[----:B------:R-:W-:Y:S01]  /*00c0*/  ULEA UR4, UR5, UR4, 0x18 ;  /* 0x0000000405047291 */ /* 0x000fe2000f8ec0ff */
[----:B0-----:R-:W-:Y:S01]  /*00d0*/  IMAD.WIDE.U32 R2, R9, 0x4, RZ ;  /* 0x0000000409027825 */ /* 0x001fe200078e00ff */
[----:B---3--:R-:W-:-:S05]  /*00e0*/  LEA R18, R18, R9, 0x3 ;  /* 0x0000000912127211 */ /* 0x008fca00078e18ff */
[----:B------:R-:W-:Y:S01]  /*00f0*/  IMAD.WIDE.U32 R18, R18, 0x4, RZ ;  /* 0x0000000412127825 */ /* 0x000fe200078e00ff */
[----:B-----5:R-:W-:Y:S02]  /*0100*/  LEA R20, R20, R7, 0x3 ;  /* 0x0000000714147211 */ /* 0x020fe400078e18ff */
[C---:B------:R-:W-:Y:S01]  /*0110*/  LEA R0, R7.reuse, UR6, 0x5 ;  /* 0x0000000607007c11 */ /* 0x040fe2000f8e28ff */
[----:B------:R-:W-:-:S04]  /*0120*/  IMAD.WIDE.U32 R4, R7, 0x1000, R18 ;  /* 0x0000100007047825 */ /* 0x000fc800078e0012 */
[----:B------:R-:W-:Y:S01]  /*0130*/  IMAD.WIDE R20, R20, 0x1000, RZ ;  /* 0x0000100014147825 */ /* 0x000fe200078e02ff */
[----:B--2---:R-:W-:Y:S02]  /*0140*/  IADD3 R6, P2, PT, R4, UR14, RZ ;  /* 0x0000000e04067c10 */ /* 0x004fe4000ff5e0ff */
[----:B------:R-:W-:Y:S02]  /*0150*/  LEA R4, R9, R0, 0x2 ;  /* 0x0000000009047211 */ /* 0x000fe400078e10ff */
[----:B------:R-:W-:Y:S02]  /*0160*/  LOP3.LUT R16, R20, R2, RZ, 0xfc, !PT ;  /* 0x0000000214107212 */ /* 0x000fe400078efcff */
[----:B------:R-:W-:Y:S02]  /*0170*/  LOP3.LUT R3, R21, R3, RZ, 0xfc, !PT ;  /* 0x0000000315037212 */ /* 0x000fe400078efcff */
[----:B------:R-:W-:Y:S02]  /*0180*/  IADD3 R16, P0, PT, R16, UR12, RZ ;  /* 0x0000000c10107c10 */ /* 0x000fe4000ff1e0ff */
[----:B------:R-:W-:-:S02]  /*0190*/  IADD3 R6, P3, PT, R6, 0x10000, RZ ;  /* 0x0001000006067810 */ /* 0x000fc40007f7e0ff */
[----:B------:R-:W-:Y:S02]  /*01a0*/  IADD3 R16, P1, PT, R16, 0x40, RZ ;  /* 0x0000004010107810 */ /* 0x000fe40007f3e0ff */
[----:B------:R-:W-:Y:S01]  /*01b0*/  LEA R2, R9, UR4, 0x2 ;  /* 0x0000000409027c11 */ /* 0x000fe2000f8e10ff */
[----:B------:R-:W-:Y:S01]  /*01c0*/  UMOV UR4, URZ ;  /* 0x000000ff00047c82 */ /* 0x000fe20008000000 */
[----:B------:R-:W-:Y:S02]  /*01d0*/  IADD3.X R17, PT, PT, RZ, UR13, R3, P1, P0 ;  /* 0x0000000dff117c10 */ /* 0x000fe40008fe0403 */
[----:B------:R-:W-:Y:S02]  /*01e0*/  IADD3.X R13, PT, PT, RZ, UR15, R5, P3, P2 ;  /* 0x0000000fff0d7c10 */ /* 0x000fe40009fe4405 */
[----:B----4-:R-:W-:-:S07]  /*01f0*/  LEA R3, R7, R2, 0x5 ;  /* 0x0000000207037211 */ /* 0x010fce00078e28ff */
.L_x_0:
[----:B------:R-:W-:Y:S01]  /*0200*/  MOV R7, R13 ;  /* 0x0000000d00077202 */ /* 0x000fe20000000f00 */
[----:B------:R-:W2:Y:S04]  /*0210*/  LDG.E R5, desc[UR8][R16.64+-0x40] ;  /* 0xffffc00810057981 */ /* 0x000ea8000c1e1900 */
[----:B------:R-:W3:Y:S04]  /*0220*/  LDG.E R8, desc[UR8][R6.64+-0x10000] ;  /* 0xff00000806087981 */ /* 0x000ee8000c1e1900 */
[----:B--2---:R-:W-:Y:S04]  /*0230*/  STS [R4], R5 ;  /* 0x0000000504007388 */ /* 0x004fe80000000800 */
[----:B---3--:R-:W-:Y:S01]  /*0240*/  STS [R3], R8 ;  /* 0x0000000803007388 */ /* 0x008fe20000000800 */
[----:B------:R-:W-:Y:S06]  /*0250*/  BAR.SYNC.DEFER_BLOCKING 0x0 ;  /* 0x0000000000007b1d */ /* 0x000fec0000010000 */
[----:B------:R-:W-:Y:S04]  /*0260*/  LDS R9, [R2] ;  /* 0x0000000002097984 */ /* 0x000fe80000000800 */
[----:B------:R-:W0:Y:S04]  /*0270*/  LDS.128 R12, [R0] ;  /* 0x00000000000c7984 */ /* 0x000e280000000c00 */
[----:B------:R-:W1:Y:S04]  /*0280*/  LDS R10, [R2+0x20] ;  /* 0x00002000020a7984 */ /* 0x000e680000000800 */
[----:B------:R-:W2:Y:S04]  /*0290*/  LDS R22, [R2+0x40] ;  /* 0x0000400002167984 */ /* 0x000ea80000000800 */
[----:B------:R-:W-:Y:S04]  /*02a0*/  LDS R23, [R2+0x80] ;  /* 0x0000800002177984 */ /* 0x000fe80000000800 */
[----:B------:R-:W-:Y:S04]  /*02b0*/  LDS R5, [R2+0xc0] ;  /* 0x0000c00002057984 */ /* 0x000fe80000000800 */
[----:B------:R-:W-:Y:S01]  /*02c0*/  LDS R24, [R2+0xe0] ;  /* 0x0000e00002187984 */ /* 0x000fe20000000800 */
[----:B0-----:R-:W-:-:S04]  /*02d0*/  IMAD R12, R12, R9, R11 ;  /* 0x000000090c0c7224 */ /* 0x001fc800078e020b */
[----:B-1----:R-:W-:Y:S02]  /*02e0*/  IMAD R13, R10, R13, R12 ;  /* 0x0000000d0a0d7224 */ /* 0x002fe400078e020c */
[----:B------:R-:W0:Y:S02]  /*02f0*/  LDS R12, [R2+0x60] ;  /* 0x00006000020c7984 */ /* 0x000e240000000800 */
[----:B--2---:R-:W-:Y:S02]  /*0300*/  IMAD R14, R22, R14, R13 ;  /* 0x0000000e160e7224 */ /* 0x004fe400078e020d */
[----:B------:R-:W-:Y:S04]  /*0310*/  LDS R22, [R2+0xa0] ;  /* 0x0000a00002167984 */ /* 0x000fe80000000800 */
[----:B------:R-:W1:Y:S01]  /*0320*/  LDS.128 R8, [R0+0x10] ;  /* 0x0000100000087984 */ /* 0x000e620000000c00 */
[----:B------:R-:W-:Y:S06]  /*0330*/  BAR.SYNC.DEFER_BLOCKING 0x0 ;  /* 0x0000000000007b1d */ /* 0x000fec0000010000 */
[----:B------:R-:W2:Y:S04]  /*0340*/  LDG.E R27, desc[UR8][R16.64+-0x20] ;  /* 0xffffe008101b7981 */ /* 0x000ea8000c1e1900 */
[----:B------:R-:W3:Y:S01]  /*0350*/  LDG.E R26, desc[UR8][R6.64+-0x8000] ;  /* 0xff800008061a7981 */ /* 0x000ee2000c1e1900 */
[----:B0-----:R-:W-:-:S04]  /*0360*/  IMAD R15, R12, R15, R14 ;  /* 0x0000000f0c0f7224 */ /* 0x001fc800078e020e */
[----:B-1----:R-:W-:-:S04]  /*0370*/  IMAD R25, R8, R23, R15 ;  /* 0x0000001708197224 */ /* 0x002fc800078e020f */
[----:B------:R-:W-:-:S04]  /*0380*/  IMAD R9, R22, R9, R25 ;  /* 0x0000000916097224 */ /* 0x000fc800078e0219 */
[----:B------:R-:W-:-:S04]  /*0390*/  IMAD R5, R5, R10, R9 ;  /* 0x0000000a05057224 */ /* 0x000fc800078e0209 */
[----:B------:R-:W-:Y:S01]  /*03a0*/  IMAD R5, R24, R11, R5 ;  /* 0x0000000b18057224 */ /* 0x000fe200078e0205 */
        /* <DEDUP_REMOVED lines=8> */
[----:B------:R-:W-:Y:S01]  /*0430*/  LDS R24, [R2+0xe0] ;  /* 0x0000e00002187984 */ /* 0x000fe20000000800 */
[----:B0-----:R-:W-:-:S03]  /*0440*/  IMAD R5, R12, R28, R5 ;  /* 0x0000001c0c057224 */ /* 0x001fc600078e0205 */
[----:B------:R-:W0:Y:S01]  /*0450*/  LDS R12, [R2+0x60] ;  /* 0x00006000020c7984 */ /* 0x000e220000000800 */
[----:B-1----:R-:W-:-:S03]  /*0460*/  IMAD R5, R8, R13, R5 ;  /* 0x0000000d08057224 */ /* 0x002fc600078e0205 */
[----:B------:R-:W-:Y:S01]  /*0470*/  LDS R13, [R2+0x80] ;  /* 0x00008000020d7984 */ /* 0x000fe20000000800 */
[----:B--2---:R-:W-:-:S03]  /*0480*/  IMAD R14, R23, R14, R5 ;  /* 0x0000000e170e7224 */ /* 0x004fc600078e0205 */
        /* <DEDUP_REMOVED lines=27> */
[----:B------:R2:W3:Y:S04]  /*0640*/  LDG.E R27, desc[UR8][R16.64+0x20] ;  /* 0x00002008101b7981 */ /* 0x0004e8000c1e1900 */
[----:B------:R4:W5:Y:S01]  /*0650*/  LDG.E R28, desc[UR8][R6.64+0x8000] ;  /* 0x00800008061c7981 */ /* 0x000962000c1e1900 */
[----:B0-----:R-:W-:Y:S01]  /*0660*/  IMAD R22, R12, R15, R14 ;  /* 0x0000000f0c167224 */ /* 0x001fe200078e020e */
[----:B------:R-:W-:-:S04]  /*0670*/  UIADD3 UR4, UPT, UPT, UR4, 0x4, URZ ;  /* 0x0000000404047890 */ /* 0x000fc8000fffe0ff */
[----:B------:R-:W-:Y:S01]  /*0680*/  UISETP.NE.AND UP0, UPT, UR4, 0x80, UPT ;  /* 0x000000800400788c */ /* 0x000fe2000bf05270 */
[----:B--2---:R-:W-:Y:S01]  /*0690*/  IADD3 R16, P0, PT, R16, 0x80, RZ ;  /* 0x0000008010107810 */ /* 0x004fe20007f1e0ff */
[----:B-1----:R-:W-:Y:S01]  /*06a0*/  IMAD R8, R8, R23, R22 ;  /* 0x0000001708087224 */ /* 0x002fe200078e0216 */
[----:B----4-:R-:W-:-:S03]  /*06b0*/  IADD3 R6, P1, PT, R6, 0x20000, RZ ;  /* 0x0002000006067810 */ /* 0x010fc60007f3e0ff */
[----:B------:R-:W-:Y:S01]  /*06c0*/  IMAD R8, R24, R9, R8 ;  /* 0x0000000918087224 */ /* 0x000fe200078e0208 */
[----:B------:R-:W-:-:S03]  /*06d0*/  IADD3.X R17, PT, PT, RZ, R17, RZ, P0, !PT ;  /* 0x00000011ff117210 */ /* 0x000fc600007fe4ff */
[----:B------:R-:W-:-:S04]  /*06e0*/  IMAD R8, R25, R10, R8 ;  /* 0x0000000a19087224 */ /* 0x000fc800078e0208 */
[----:B------:R-:W-:Y:S01]  /*06f0*/  IMAD R26, R26, R11, R8 ;  /* 0x0000000b1a1a7224 */ /* 0x000fe200078e0208 */
[----:B---3--:R-:W-:Y:S04]  /*0700*/  STS [R4], R27 ;  /* 0x0000001b04007388 */ /* 0x008fe80000000800 */
[----:B-----5:R-:W-:Y:S01]  /*0710*/  STS [R3], R28 ;  /* 0x0000001c03007388 */ /* 0x020fe20000000800 */
[----:B------:R-:W-:Y:S06]  /*0720*/  BAR.SYNC.DEFER_BLOCKING 0x0 ;  /* 0x0000000000007b1d */ /* 0x000fec0000010000 */
[----:B------:R-:W-:Y:S04]  /*0730*/  LDS R5, [R2] ;  /* 0x0000000002057984 */ /* 0x000fe80000000800 */
[----:B------:R-:W0:Y:S04]  /*0740*/  LDS.128 R12, [R0] ;  /* 0x00000000000c7984 */ /* 0x000e280000000c00 */
[----:B------:R-:W1:Y:S04]  /*0750*/  LDS R22, [R2+0x20] ;  /* 0x0000200002167984 */ /* 0x000e680000000800 */
[----:B------:R-:W2:Y:S04]  /*0760*/  LDS R23, [R2+0x40] ;  /* 0x0000400002177984 */ /* 0x000ea80000000800 */
[----:B------:R-:W3:Y:S04]  /*0770*/  LDS R24, [R2+0x60] ;  /* 0x0000600002187984 */ /* 0x000ee80000000800 */
[----:B------:R-:W-:Y:S04]  /*0780*/  LDS R25, [R2+0x80] ;  /* 0x0000800002197984 */ /* 0x000fe80000000800 */
[----:B------:R-:W4:Y:S01]  /*0790*/  LDS.128 R8, [R0+0x10] ;  /* 0x0000100000087984 */ /* 0x000f220000000c00 */
[----:B0-----:R-:W-:-:S03]  /*07a0*/  IMAD R26, R12, R5, R26 ;  /* 0x000000050c1a7224 */ /* 0x001fc600078e021a */
[----:B------:R-:W0:Y:S01]  /*07b0*/  LDS R12, [R2+0xa0] ;  /* 0x0000a000020c7984 */ /* 0x000e220000000800 */
[----:B-1----:R-:W-:-:S03]  /*07c0*/  IMAD R13, R22, R13, R26 ;  /* 0x0000000d160d7224 */ /* 0x002fc600078e021a */
[----:B------:R-:W1:Y:S01]  /*07d0*/  LDS R5, [R2+0xc0] ;  /* 0x0000c00002057984 */ /* 0x000e620000000800 */
[----:B--2---:R-:W-:-:S03]  /*07e0*/  IMAD R13, R23, R14, R13 ;  /* 0x0000000e170d7224 */ /* 0x004fc600078e020d */
[----:B------:R-:W2:Y:S01]  /*07f0*/  LDS R22, [R2+0xe0] ;  /* 0x0000e00002167984 */ /* 0x000ea20000000800 */
[----:B---3--:R-:W-:-:S04]  /*0800*/  IMAD R13, R24, R15, R13 ;  /* 0x0000000f180d7224 */ /* 0x008fc800078e020d */
[----:B----4-:R-:W-:Y:S01]  /*0810*/  IMAD R8, R8, R25, R13 ;  /* 0x0000001908087224 */ /* 0x010fe200078e020d */
[----:B------:R-:W-:-:S03]  /*0820*/  IADD3.X R13, PT, PT, RZ, R7, RZ, P1, !PT ;  /* 0x00000007ff0d7210 */ /* 0x000fc60000ffe4ff */
[----:B0-----:R-:W-:-:S04]  /*0830*/  IMAD R8, R12, R9, R8 ;  /* 0x000000090c087224 */ /* 0x001fc800078e0208 */
[----:B-1----:R-:W-:-:S04]  /*0840*/  IMAD R5, R5, R10, R8 ;  /* 0x0000000a05057224 */ /* 0x002fc800078e0208 */
[----:B--2---:R-:W-:Y:S01]  /*0850*/  IMAD R11, R22, R11, R5 ;  /* 0x0000000b160b7224 */ /* 0x004fe200078e0205 */
[----:B------:R-:W-:Y:S06]  /*0860*/  BAR.SYNC.DEFER_BLOCKING 0x0 ;  /* 0x0000000000007b1d */ /* 0x000fec0000010000 */
[----:B------:R-:W-:Y:S05]  /*0870*/  BRA.U UP0, `(.L_x_0) ;  /* 0xfffffff900607547 */ /* 0x000fea000b83ffff */
[----:B------:R-:W0:Y:S02]  /*0880*/  LDCU.64 UR4, c[0x0][0x390] ;  /* 0x00007200ff0477ac */ /* 0x000e240008000a00 */
[----:B0-----:R-:W-:-:S04]  /*0890*/  IADD3 R2, P0, P1, R18, UR4, R20 ;  /* 0x0000000412027c10 */ /* 0x001fc8000f91e014 */
[----:B------:R-:W-:-:S05]  /*08a0*/  IADD3.X R3, PT, PT, R19, UR5, R21, P0, P1 ;  /* 0x0000000513037c10 */ /* 0x000fca00087e2415 */
[----:B------:R-:W-:Y:S01]  /*08b0*/  STG.E desc[UR8][R2.64], R11 ;  /* 0x0000000b02007986 */ /* 0x000fe2000c101908 */
[----:B------:R-:W-:Y:S05]  /*08c0*/  EXIT ;  /* 0x000000000000794d */ /* 0x000fea0003800000 */
.L_x_1:
[----:B------:R-:W-:-:S00]  /*08d0*/  BRA `(.L_x_1) ;  /* 0xfffffffc00fc7947 */ /* 0x000fc0000383ffff */
[----:B------:R-:W-:-:S00]  /*08e0*/  NOP ;  /* 0x0000000000007918 */ /* 0x000fc00000000000 */
        /* <DEDUP_REMOVED lines=9> */
.L_x_2:


//--------------------- .nv.shared._Z9matrixMulPA1024_iS0_S0_ --------------------------
	.section	.nv.shared._Z9matrixMulPA1024_iS0_S0_,"aw",@nobits
	.sectionflags	@""
	.align	4
.nv.shared._Z9matrixMulPA1024_iS0_S0_:
	.zero		1536


//--------------------- .nv.shared.reserved.0     --------------------------
	.section	.nv.shared.reserved.0,"aw",@nobits
	.weak		__nv_reservedSMEM_offset_0_alias
	.size		__nv_reservedSMEM_offset_0_alias, 0, 64
	.other		__nv_reservedSMEM_offset_0_alias,@"STO_CUDA_RESERVED_SHARED STV_DEFAULT"
__nv_reservedSMEM_offset_0_alias:
	.zero		0
	.zero		64


//--------------------- .nv.constant0._Z9matrixMulPA1024_iS0_S0_ --------------------------
	.section	.nv.constant0._Z9matrixMulPA1024_iS0_S0_,"a",@progbits
	.sectionflags	@""
	.align	4
.nv.constant0._Z9matrixMulPA1024_iS0_S0_:
	.zero		920


//--------------------- SYMBOLS --------------------------

	.type		.nv.reservedSmem.offset0,@object
	.size		.nv.reservedSmem.offset0,0x4
	.type		.nv.reservedSmem.cap,@object
	.size		.nv.reservedSmem.cap,0x4
